//
// Generated by NVIDIA NVVM Compiler
//
// Compiler Build ID: CL-36424714
// Cuda compilation tools, release 13.0, V13.0.88
// Based on NVVM 20.0.0
//

.version 9.0
.target sm_100
.address_size 64

	// .globl	_Z9gpu_countPii
.extern .func  (.param .b32 func_retval0) vprintf
(
	.param .b64 vprintf_param_0,
	.param .b64 vprintf_param_1
)
;
.global .align 4 .u32 d_g_count;
.global .align 1 .b8 $str[19] = {37, 100, 9, 37, 100, 32, 45, 32, 73, 110, 99, 114, 101, 109, 101, 110, 116, 10};
.global .align 1 .b8 $str$1[7] = {37, 100, 9, 37, 100, 10};

.visible .entry _Z9gpu_countPii(
	.param .u64 .ptr .align 1 _Z9gpu_countPii_param_0,
	.param .u32 _Z9gpu_countPii_param_1
)
{
	.local .align 8 .b8 	__local_depot0[8];
	.reg .b64 	%SP;
	.reg .b64 	%SPL;
	.reg .pred 	%p<3>;
	.reg .b32 	%r<13>;
	.reg .b64 	%rd<13>;

	mov.u64 	%SPL, __local_depot0;
	cvta.local.u64 	%SP, %SPL;
	ld.param.u64 	%rd3, [_Z9gpu_countPii_param_0];
	ld.param.u32 	%r3, [_Z9gpu_countPii_param_1];
	add.u64 	%rd4, %SP, 0;
	add.u64 	%rd1, %SPL, 0;
	mov.u32 	%r4, %ctaid.x;
	mov.u32 	%r5, %ntid.x;
	mov.u32 	%r6, %tid.x;
	mad.lo.s32 	%r1, %r4, %r5, %r6;
	setp.gt.s32 	%p1, %r1, 4199;
	@%p1 bra 	$L__BB0_4;
	cvta.to.global.u64 	%rd5, %rd3;
	mul.wide.s32 	%rd6, %r1, 4;
	add.s64 	%rd2, %rd5, %rd6;
	ld.global.u32 	%r2, [%rd2];
	setp.ne.s32 	%p2, %r2, %r3;
	@%p2 bra 	$L__BB0_3;
	atom.global.add.u32 	%r9, [d_g_count], 1;
	ld.global.u32 	%r10, [%rd2];
	st.local.v2.u32 	[%rd1], {%r1, %r10};
	mov.u64 	%rd10, $str;
	cvta.global.u64 	%rd11, %rd10;
	{ // callseq 1, 0
	.param .b64 param0;
	st.param.b64 	[param0], %rd11;
	.param .b64 param1;
	st.param.b64 	[param1], %rd4;
	.param .b32 retval0;
	call.uni (retval0), 
	vprintf, 
	(
	param0, 
	param1
	);
	ld.param.b32 	%r11, [retval0];
	} // callseq 1
	bra.uni 	$L__BB0_4;
$L__BB0_3:
	st.local.v2.u32 	[%rd1], {%r1, %r2};
	mov.u64 	%rd7, $str$1;
	cvta.global.u64 	%rd8, %rd7;
	{ // callseq 0, 0
	.param .b64 param0;
	st.param.b64 	[param0], %rd8;
	.param .b64 param1;
	st.param.b64 	[param1], %rd4;
	.param .b32 retval0;
	call.uni (retval0), 
	vprintf, 
	(
	param0, 
	param1
	);
	ld.param.b32 	%r7, [retval0];
	} // callseq 0
$L__BB0_4:
	ret;

}


// ===== COMPILED SASS (sm_100) =====

	.target	sm_100

	.elftype	@"ET_EXEC"


//--------------------- .note.nv.tkinfo           --------------------------
	.section	.note.nv.tkinfo,"",@"SHT_NOTE"
	.sectionflags	@"SHF_NOTE_NV_TKINFO"
	.tkinfo
        /*0018*/ 	.word	0x00000002
        /*0030*/ 	.string	""
        /*0030*/ 	.string	"ptxas"
        /*0030*/ 	.string	"Cuda compilation tools, release 13.0, V13.0.88"
        /*0030*/ 	.string	"Build cuda_13.0.r13.0/compiler.36424714_0"
        /*0030*/ 	.string	"-arch sm_100 -m 64 "



//--------------------- .note.nv.cuinfo           --------------------------
	.section	.note.nv.cuinfo,"",@"SHT_NOTE"
	.sectionflags	@"SHF_NOTE_NV_CUINFO"
        /*0018*/ 	.short	0x0002
        /*001a*/ 	.short	0x0064
        /*001c*/ 	.short	0x0082
	.zero		2


//--------------------- .nv.info                  --------------------------
	.section	.nv.info,"",@"SHT_CUDA_INFO"
	.align	4


	//----- nvinfo : EIATTR_REGCOUNT
	.align		4
        /*0000*/ 	.byte	0x04, 0x2f
        /*0002*/ 	.short	(.L_4 - .L_3)
	.align		4
.L_3:
        /*0004*/ 	.word	index@(_Z9gpu_countPii)
        /*0008*/ 	.word	0x00000018


	//----- nvinfo : EIATTR_FRAME_SIZE
	.align		4
.L_4:
        /*000c*/ 	.byte	0x04, 0x11
        /*000e*/ 	.short	(.L_6 - .L_5)
	.align		4
.L_5:
        /*0010*/ 	.word	index@(_Z9gpu_countPii)
        /*0014*/ 	.word	0x00000008


	//----- nvinfo : EIATTR_MIN_STACK_SIZE
	.align		4
.L_6:
        /*0018*/ 	.byte	0x04, 0x12
        /*001a*/ 	.short	(.L_8 - .L_7)
	.align		4
.L_7:
        /*001c*/ 	.word	index@(_Z9gpu_countPii)
        /*0020*/ 	.word	0x00000008
.L_8:


//--------------------- .nv.compat                --------------------------
	.section	.nv.compat,"",@"SHT_CUDA_COMPAT_INFO"
	.align	4
        /*0000*/ 	.byte	0x02, 0x09, 0x00, 0x00, 0x02, 0x02, 0x01, 0x00, 0x02, 0x05, 0x05, 0x00, 0x03, 0x07, 0x01, 0x01
        /*0010*/ 	.byte	0x02, 0x03, 0x00, 0x00, 0x02, 0x06, 0x01, 0x00, 0x04, 0x0b, 0x08, 0x00, 0x09, 0x00, 0x00, 0x00
        /*0020*/ 	.byte	0x00, 0x00, 0x00, 0x00


//--------------------- .nv.info._Z9gpu_countPii  --------------------------
	.section	.nv.info._Z9gpu_countPii,"",@"SHT_CUDA_INFO"
	.sectionflags	@""
	.align	4


	//----- nvinfo : EIATTR_CUDA_API_VERSION
	.align		4
        /*0000*/ 	.byte	0x04, 0x37
        /*0002*/ 	.short	(.L_10 - .L_9)
.L_9:
        /*0004*/ 	.word	0x00000082


	//----- nvinfo : EIATTR_KPARAM_INFO
	.align		4
.L_10:
        /*0008*/ 	.byte	0x04, 0x17
        /*000a*/ 	.short	(.L_12 - .L_11)
.L_11:
        /*000c*/ 	.word	0x00000000
        /*0010*/ 	.short	0x0001
        /*0012*/ 	.short	0x0008
        /*0014*/ 	.byte	0x00, 0xf0, 0x11, 0x00


	//----- nvinfo : EIATTR_KPARAM_INFO
	.align		4
.L_12:
        /*0018*/ 	.byte	0x04, 0x17
        /*001a*/ 	.short	(.L_14 - .L_13)
.L_13:
        /*001c*/ 	.word	0x00000000
        /*0020*/ 	.short	0x0000
        /*0022*/ 	.short	0x0000
        /*0024*/ 	.byte	0x00, 0xf5, 0x21, 0x00


	//----- nvinfo : EIATTR_SPARSE_MMA_MASK
	.align		4
.L_14:
        /*0028*/ 	.byte	0x03, 0x50
        /*002a*/ 	.short	0x0000


	//----- nvinfo : EIATTR_MAXREG_COUNT
	.align		4
        /*002c*/ 	.byte	0x03, 0x1b
        /*002e*/ 	.short	0x00ff


	//----- nvinfo : EIATTR_EXTERNS
	.align		4
        /*0030*/ 	.byte	0x04, 0x0f
        /*0032*/ 	.short	(.L_16 - .L_15)


	//   ....[0]....
	.align		4
.L_15:
        /*0034*/ 	.word	index@(vprintf)


	//----- nvinfo : EIATTR_MERCURY_ISA_VERSION
	.align		4
.L_16:
        /*0038*/ 	.byte	0x03, 0x5f
        /*003a*/ 	.short	0x0101


	//----- nvinfo : EIATTR_INT_WARP_WIDE_INSTR_OFFSETS
	.align		4
        /*003c*/ 	.byte	0x04, 0x31
        /*003e*/ 	.short	(.L_18 - .L_17)


	//   ....[0]....
.L_17:
        /*0040*/ 	.word	0x00000150


	//----- nvinfo : EIATTR_VRC_CTA_INIT_COUNT
	.align		4
.L_18:
        /*0044*/ 	.byte	0x02, 0x4a
	.zero		1
	.zero		1


	//----- nvinfo : EIATTR_SYSCALL_OFFSETS
	.align		4
        /*0048*/ 	.byte	0x04, 0x46
        /*004a*/ 	.short	(.L_20 - .L_19)


	//   ....[0]....
.L_19:
        /*004c*/ 	.word	0x00000220


	//   ....[1]....
        /*0050*/ 	.word	0x000002c0


	//----- nvinfo : EIATTR_EXIT_INSTR_OFFSETS
	.align		4
.L_20:
        /*0054*/ 	.byte	0x04, 0x1c
        /*0056*/ 	.short	(.L_22 - .L_21)


	//   ....[0]....
.L_21:
        /*0058*/ 	.word	0x000000b0


	//   ....[1]....
        /*005c*/ 	.word	0x00000230


	//   ....[2]....
        /*0060*/ 	.word	0x000002d0


	//----- nvinfo : EIATTR_CRS_STACK_SIZE
	.align		4
.L_22:
        /*0064*/ 	.byte	0x04, 0x1e
        /*0066*/ 	.short	(.L_24 - .L_23)
.L_23:
        /*0068*/ 	.word	0x00000000


	//----- nvinfo : EIATTR_CBANK_PARAM_SIZE
	.align		4
.L_24:
        /*006c*/ 	.byte	0x03, 0x19
        /*006e*/ 	.short	0x000c


	//----- nvinfo : EIATTR_PARAM_CBANK
	.align		4
        /*0070*/ 	.byte	0x04, 0x0a
        /*0072*/ 	.short	(.L_26 - .L_25)
	.align		4
.L_25:
        /*0074*/ 	.word	index@(.nv.constant0._Z9gpu_countPii)
        /*0078*/ 	.short	0x0380
        /*007a*/ 	.short	0x000c


	//----- nvinfo : EIATTR_SW_WAR
	.align		4
.L_26:
        /*007c*/ 	.byte	0x04, 0x36
        /*007e*/ 	.short	(.L_28 - .L_27)
.L_27:
        /*0080*/ 	.word	0x00000008
.L_28:


//--------------------- .nv.callgraph             --------------------------
	.section	.nv.callgraph,"",@"SHT_CUDA_CALLGRAPH"
	.align	4
	.sectionentsize	8
	.align		4
        /*0000*/ 	.word	0x00000000
	.align		4
        /*0004*/ 	.word	0xffffffff
	.align		4
        /*0008*/ 	.word	index@(_Z9gpu_countPii)
	.align		4
        /*000c*/ 	.word	index@(vprintf)
	.align		4
        /*0010*/ 	.word	0x00000000
	.align		4
        /*0014*/ 	.word	0xfffffffe
	.align		4
        /*0018*/ 	.word	0x00000000
	.align		4
        /*001c*/ 	.word	0xfffffffd
	.align		4
        /*0020*/ 	.word	0x00000000
	.align		4
        /*0024*/ 	.word	0xfffffffc


//--------------------- .nv.constant4             --------------------------
	.section	.nv.constant4,"a",@progbits
	.align	8
	.align		8
.nv.constant4:
        /*0000*/ 	.dword	vprintf
	.align		8
        /*0008*/ 	.dword	d_g_count
	.align		8
        /*0010*/ 	.dword	$str
	.align		8
        /*0018*/ 	.dword	$str$1


//--------------------- .text._Z9gpu_countPii     --------------------------
	.section	.text._Z9gpu_countPii,"ax",@progbits
	.align	128
        .global         _Z9gpu_countPii
        .type           _Z9gpu_countPii,@function
        .size           _Z9gpu_countPii,(.L_x_4 - _Z9gpu_countPii)
        .other          _Z9gpu_countPii,@"STO_CUDA_ENTRY STV_DEFAULT"
_Z9gpu_countPii:
.text._Z9gpu_countPii:
[----:B------:R-:W0:Y:S01]  /*0000*/  LDC R1, c[0x0][0x37c] ;  /* 0x0000df00ff017b82 */ /* 0x000e220000000800 */
[----:B------:R-:W1:Y:S01]  /*0010*/  S2R R3, SR_TID.X ;  /* 0x0000000000037919 */ /* 0x000e620000002100 */
[----:B------:R-:W2:Y:S06]  /*0020*/  LDCU UR5, c[0x0][0x2fc] ;  /* 0x00005f80ff0577ac */ /* 0x000eac0008000800 */
[----:B------:R-:W1:Y:S01]  /*0030*/  S2UR UR6, SR_CTAID.X ;  /* 0x00000000000679c3 */ /* 0x000e620000002500 */
[----:B0-----:R-:W-:Y:S01]  /*0040*/  VIADD R1, R1, 0xfffffff8 ;  /* 0xfffffff801017836 */ /* 0x001fe20000000000 */
[----:B------:R-:W0:Y:S06]  /*0050*/  LDCU UR4, c[0x0][0x2f8] ;  /* 0x00005f00ff0477ac */ /* 0x000e2c0008000800 */
[----:B------:R-:W1:Y:S01]  /*0060*/  LDC R2, c[0x0][0x360] ;  /* 0x0000d800ff027b82 */ /* 0x000e620000000800 */
[----:B0-----:R-:W-:-:S05]  /*0070*/  IADD3 R6, P1, PT, R1, UR4, RZ ;  /* 0x0000000401067c10 */ /* 0x001fca000ff3e0ff */
[----:B--2---:R-:W-:Y:S02]  /*0080*/  IMAD.X R7, RZ, RZ, UR5, P1 ;  /* 0x00000005ff077e24 */ /* 0x004fe400088e06ff */
[----:B-1----:R-:W-:-:S05]  /*0090*/  IMAD R2, R2, UR6, R3 ;  /* 0x0000000602027c24 */ /* 0x002fca000f8e0203 */
[----:B------:R-:W-:-:S13]  /*00a0*/  ISETP.GT.AND P0, PT, R2, 0x1067, PT ;  /* 0x000010670200780c */ /* 0x000fda0003f04270 */
[----:B------:R-:W-:Y:S05]  /*00b0*/  @P0 EXIT ;  /* 0x000000000000094d */ /* 0x000fea0003800000 */
[----:B------:R-:W0:Y:S01]  /*00c0*/  LDC.64 R8, c[0x0][0x380] ;  /* 0x0000e000ff087b82 */ /* 0x000e220000000a00 */
[----:B------:R-:W1:Y:S01]  /*00d0*/  LDCU.64 UR36, c[0x0][0x358] ;  /* 0x00006b00ff2477ac */ /* 0x000e620008000a00 */
[----:B------:R-:W2:Y:S01]  /*00e0*/  LDCU UR4, c[0x0][0x388] ;  /* 0x00007100ff0477ac */ /* 0x000ea20008000800 */
[----:B0-----:R-:W-:-:S05]  /*00f0*/  IMAD.WIDE R8, R2, 0x4, R8 ;  /* 0x0000000402087825 */ /* 0x001fca00078e0208 */
[----:B-1----:R-:W2:Y:S02]  /*0100*/  LDG.E R11, desc[UR36][R8.64] ;  /* 0x00000024080b7981 */ /* 0x002ea4000c1e1900 */
[----:B--2---:R-:W-:-:S13]  /*0110*/  ISETP.NE.AND P0, PT, R11, UR4, PT ;  /* 0x000000040b007c0c */ /* 0x004fda000bf05270 */
[----:B------:R-:W-:Y:S05]  /*0120*/  @P0 BRA `(.L_x_0) ;  /* 0x0000000000440947 */ /* 0x000fea0003800000 */
[----:B------:R-:W0:Y:S01]  /*0130*/  S2R R0, SR_LANEID ;  /* 0x0000000000007919 */ /* 0x000e220000000000 */
[----:B------:R-:W1:Y:S01]  /*0140*/  LDC.64 R10, c[0x4][0x8] ;  /* 0x01000200ff0a7b82 */ /* 0x000e620000000a00 */
[----:B------:R-:W-:Y:S02]  /*0150*/  VOTEU.ANY UR4, UPT, PT ;  /* 0x0000000000047886 */ /* 0x000fe400038e0100 */
[----:B------:R-:W-:Y:S02]  /*0160*/  UFLO.U32 UR5, UR4 ;  /* 0x00000004000572bd */ /* 0x000fe400080e0000 */
[----:B------:R-:W1:Y:S04]  /*0170*/  POPC R15, UR4 ;  /* 0x00000004000f7d09 */ /* 0x000e680008000000 */
[----:B0-----:R-:W-:-:S05]  /*0180*/  ISETP.EQ.U32.AND P0, PT, R0, UR5, PT ;  /* 0x0000000500007c0c */ /* 0x001fca000bf02070 */
[----:B------:R-:W0:Y:S08]  /*0190*/  LDCU.64 UR4, c[0x4][0x10] ;  /* 0x01000200ff0477ac */ /* 0x000e300008000a00 */
[----:B-1----:R1:W-:Y:S04]  /*01a0*/  @P0 REDG.E.ADD.STRONG.GPU desc[UR36][R10.64], R15 ;  /* 0x0000000f0a00098e */ /* 0x0023e8000c12e124 */
[----:B------:R-:W2:Y:S01]  /*01b0*/  LDG.E R3, desc[UR36][R8.64] ;  /* 0x0000002408037981 */ /* 0x000ea2000c1e1900 */
[----:B------:R-:W-:Y:S01]  /*01c0*/  MOV R0, 0x0 ;  /* 0x0000000000007802 */ /* 0x000fe20000000f00 */
[----:B0-----:R-:W-:Y:S01]  /*01d0*/  IMAD.U32 R4, RZ, RZ, UR4 ;  /* 0x00000004ff047e24 */ /* 0x001fe2000f8e00ff */
[----:B------:R-:W-:-:S02]  /*01e0*/  MOV R5, UR5 ;  /* 0x0000000500057c02 */ /* 0x000fc40008000f00 */
[----:B------:R1:W0:Y:S02]  /*01f0*/  LDC.64 R12, c[0x4][R0] ;  /* 0x01000000000c7b82 */ /* 0x0002240000000a00 */
[----:B0-2---:R1:W-:Y:S03]  /*0200*/  STL.64 [R1], R2 ;  /* 0x0000000201007387 */ /* 0x0053e60000100a00 */
[----:B------:R-:W-:-:S07]  /*0210*/  LEPC R20, `(.L_x_1) ;  /* 0x000000001014794e */ /* 0x000fce0000000000 */
[----:B-1----:R-:W-:Y:S05]  /*0220*/  CALL.ABS.NOINC R12 ;  /* 0x000000000c007343 */ /* 0x002fea0003c00000 */
.L_x_1:
[----:B------:R-:W-:Y:S05]  /*0230*/  EXIT ;  /* 0x000000000000794d */ /* 0x000fea0003800000 */
.L_x_0:
[----:B------:R-:W-:Y:S01]  /*0240*/  IMAD.MOV.U32 R10, RZ, RZ, R2 ;  /* 0x000000ffff0a7224 */ /* 0x000fe200078e0002 */
[----:B------:R-:W-:Y:S01]  /*0250*/  MOV R0, 0x0 ;  /* 0x0000000000007802 */ /* 0x000fe20000000f00 */
[----:B------:R-:W0:Y:S03]  /*0260*/  LDCU.64 UR4, c[0x4][0x18] ;  /* 0x01000300ff0477ac */ /* 0x000e260008000a00 */
[----:B------:R1:W-:Y:S01]  /*0270*/  STL.64 [R1], R10 ;  /* 0x0000000a01007387 */ /* 0x0003e20000100a00 */
[----:B------:R1:W2:Y:S01]  /*0280*/  LDC.64 R2, c[0x4][R0] ;  /* 0x0100000000027b82 */ /* 0x0002a20000000a00 */
[----:B0-----:R-:W-:Y:S01]  /*0290*/  IMAD.U32 R4, RZ, RZ, UR4 ;  /* 0x00000004ff047e24 */ /* 0x001fe2000f8e00ff */
[----:B-1----:R-:W-:-:S07]  /*02a0*/  MOV R5, UR5 ;  /* 0x0000000500057c02 */ /* 0x002fce0008000f00 */
[----:B------:R-:W-:-:S07]  /*02b0*/  LEPC R20, `(.L_x_2) ;  /* 0x000000001014794e */ /* 0x000fce0000000000 */
[----:B--2---:R-:W-:Y:S05]  /*02c0*/  CALL.ABS.NOINC R2 ;  /* 0x0000000002007343 */ /* 0x004fea0003c00000 */
.L_x_2:
[----:B------:R-:W-:Y:S05]  /*02d0*/  EXIT ;  /* 0x000000000000794d */ /* 0x000fea0003800000 */
.L_x_3:
[----:B------:R-:W-:-:S00]  /*02e0*/  BRA `(.L_x_3) ;  /* 0xfffffffc00fc7947 */ /* 0x000fc0000383ffff */
[----:B------:R-:W-:-:S00]  /*02f0*/  NOP ;  /* 0x0000000000007918 */ /* 0x000fc00000000000 */
        /* <DEDUP_REMOVED lines=8> */
.L_x_4:


//--------------------- .nv.global.init           --------------------------
	.section	.nv.global.init,"aw",@progbits
.nv.global.init:
	.type		$str$1,@object
	.size		$str$1,($str - $str$1)
$str$1:
        /*0000*/ 	.byte	0x25, 0x64, 0x09, 0x25, 0x64, 0x0a, 0x00
	.type		$str,@object
	.size		$str,(.L_1 - $str)
$str:
        /*0007*/ 	.byte	0x25, 0x64, 0x09, 0x25, 0x64, 0x20, 0x2d, 0x20, 0x49, 0x6e, 0x63, 0x72, 0x65, 0x6d, 0x65, 0x6e
        /*0017*/ 	.byte	0x74, 0x0a, 0x00
.L_1:


//--------------------- .nv.shared.reserved.0     --------------------------
	.section	.nv.shared.reserved.0,"aw",@nobits
	.weak		__nv_reservedSMEM_offset_0_alias
	.size		__nv_reservedSMEM_offset_0_alias, 0, 64
	.other		__nv_reservedSMEM_offset_0_alias,@"STO_CUDA_RESERVED_SHARED STV_DEFAULT"
__nv_reservedSMEM_offset_0_alias:
	.zero		0
	.zero		64


//--------------------- .nv.global                --------------------------
	.section	.nv.global,"aw",@nobits
	.align	4
.nv.global:
	.type		d_g_count,@object
	.size		d_g_count,(.L_0 - d_g_count)
d_g_count:
	.zero		4
.L_0:


//--------------------- .nv.constant0._Z9gpu_countPii --------------------------
	.section	.nv.constant0._Z9gpu_countPii,"a",@progbits
	.sectionflags	@""
	.align	4
.nv.constant0._Z9gpu_countPii:
	.zero		908


//--------------------- SYMBOLS --------------------------

	.type		.nv.reservedSmem.offset0,@object
	.size		.nv.reservedSmem.offset0,0x4
	.type		vprintf,@function
